	.headerflags	@"EF_CUDA_TEXMODE_UNIFIED EF_CUDA_64BIT_ADDRESS EF_CUDA_ACCELERATORS EF_CUDA_SM90 EF_CUDA_VIRTUAL_SM(EF_CUDA_SM90)"
	.elftype	@"ET_EXEC"


//--------------------- .nv.info                  --------------------------
	.section	.nv.info,"",@"SHT_CUDA_INFO"
	.align	4


	//----- nvinfo : EIATTR_REGCOUNT
	.align		4
        /*0000*/ 	.byte	0x04, 0x2f
        /*0002*/ 	.short	(.L_3 - .L_2)
	.align		4
.L_2:
        /*0004*/ 	.word	index@(triton_poi_fused__native_batch_norm_legit_no_training_add_leaky_relu_1)
        /*0008*/ 	.word	0x00000018


	//----- nvinfo : EIATTR_MIN_STACK_SIZE
	.align		4
.L_3:
        /*000c*/ 	.byte	0x04, 0x12
        /*000e*/ 	.short	(.L_5 - .L_4)
	.align		4
.L_4:
        /*0010*/ 	.word	index@(triton_poi_fused__native_batch_norm_legit_no_training_add_leaky_relu_1)
        /*0014*/ 	.word	0x00000000


	//----- nvinfo : EIATTR_FRAME_SIZE
	.align		4
.L_5:
        /*0018*/ 	.byte	0x04, 0x11
        /*001a*/ 	.short	(.L_7 - .L_6)
	.align		4
.L_6:
        /*001c*/ 	.word	index@(triton_poi_fused__native_batch_norm_legit_no_training_add_leaky_relu_1)
        /*0020*/ 	.word	0x00000000


	//----- nvinfo : EIATTR_MIN_STACK_SIZE
	.align		4
.L_7:
        /*0024*/ 	.byte	0x04, 0x12
        /*0026*/ 	.short	(.L_9 - .L_8)
	.align		4
.L_8:
        /*0028*/ 	.word	index@(triton_poi_fused__native_batch_norm_legit_no_training_add_leaky_relu_1)
        /*002c*/ 	.word	0x00000000
.L_9:


//--------------------- .nv.info.triton_poi_fused__native_batch_norm_legit_no_training_add_leaky_relu_1 --------------------------
	.section	.nv.info.triton_poi_fused__native_batch_norm_legit_no_training_add_leaky_relu_1,"",@"SHT_CUDA_INFO"
	.sectionflags	@""
	.align	4


	//----- nvinfo : EIATTR_CUDA_API_VERSION
	.align		4
        /*0000*/ 	.byte	0x04, 0x37
        /*0002*/ 	.short	(.L_11 - .L_10)
.L_10:
        /*0004*/ 	.word	0x0000007c


	//----- nvinfo : EIATTR_KPARAM_INFO
	.align		4
.L_11:
        /*0008*/ 	.byte	0x04, 0x17
        /*000a*/ 	.short	(.L_13 - .L_12)
.L_12:
        /*000c*/ 	.word	0x00000000
        /*0010*/ 	.short	0x0007
        /*0012*/ 	.short	0x0038
        /*0014*/ 	.byte	0x00, 0xf0, 0x11, 0x00


	//----- nvinfo : EIATTR_KPARAM_INFO
	.align		4
.L_13:
        /*0018*/ 	.byte	0x04, 0x17
        /*001a*/ 	.short	(.L_15 - .L_14)
.L_14:
        /*001c*/ 	.word	0x00000000
        /*0020*/ 	.short	0x0006
        /*0022*/ 	.short	0x0030
        /*0024*/ 	.byte	0x00, 0xf4, 0x21, 0x00


	//----- nvinfo : EIATTR_KPARAM_INFO
	.align		4
.L_15:
        /*0028*/ 	.byte	0x04, 0x17
        /*002a*/ 	.short	(.L_17 - .L_16)
.L_16:
        /*002c*/ 	.word	0x00000000
        /*0030*/ 	.short	0x0005
        /*0032*/ 	.short	0x0028
        /*0034*/ 	.byte	0x00, 0xf4, 0x21, 0x00


	//----- nvinfo : EIATTR_KPARAM_INFO
	.align		4
.L_17:
        /*0038*/ 	.byte	0x04, 0x17
        /*003a*/ 	.short	(.L_19 - .L_18)
.L_18:
        /*003c*/ 	.word	0x00000000
        /*0040*/ 	.short	0x0004
        /*0042*/ 	.short	0x0020
        /*0044*/ 	.byte	0x00, 0xf4, 0x21, 0x00


	//----- nvinfo : EIATTR_KPARAM_INFO
	.align		4
.L_19:
        /*0048*/ 	.byte	0x04, 0x17
        /*004a*/ 	.short	(.L_21 - .L_20)
.L_20:
        /*004c*/ 	.word	0x00000000
        /*0050*/ 	.short	0x0003
        /*0052*/ 	.short	0x0018
        /*0054*/ 	.byte	0x00, 0xf4, 0x21, 0x00


	//----- nvinfo : EIATTR_KPARAM_INFO
	.align		4
.L_21:
        /*0058*/ 	.byte	0x04, 0x17
        /*005a*/ 	.short	(.L_23 - .L_22)
.L_22:
        /*005c*/ 	.word	0x00000000
        /*0060*/ 	.short	0x0002
        /*0062*/ 	.short	0x0010
        /*0064*/ 	.byte	0x00, 0xf4, 0x21, 0x00


	//----- nvinfo : EIATTR_KPARAM_INFO
	.align		4
.L_23:
        /*0068*/ 	.byte	0x04, 0x17
        /*006a*/ 	.short	(.L_25 - .L_24)
.L_24:
        /*006c*/ 	.word	0x00000000
        /*0070*/ 	.short	0x0001
        /*0072*/ 	.short	0x0008
        /*0074*/ 	.byte	0x00, 0xf4, 0x21, 0x00


	//----- nvinfo : EIATTR_KPARAM_INFO
	.align		4
.L_25:
        /*0078*/ 	.byte	0x04, 0x17
        /*007a*/ 	.short	(.L_27 - .L_26)
.L_26:
        /*007c*/ 	.word	0x00000000
        /*0080*/ 	.short	0x0000
        /*0082*/ 	.short	0x0000
        /*0084*/ 	.byte	0x00, 0xf4, 0x21, 0x00


	//----- nvinfo : EIATTR_SPARSE_MMA_MASK
	.align		4
.L_27:
        /*0088*/ 	.byte	0x03, 0x50
        /*008a*/ 	.short	0x0000


	//----- nvinfo : EIATTR_MAXREG_COUNT
	.align		4
        /*008c*/ 	.byte	0x03, 0x1b
        /*008e*/ 	.short	0x00ff


	//----- nvinfo : EIATTR_EXIT_INSTR_OFFSETS
	.align		4
        /*0090*/ 	.byte	0x04, 0x1c
        /*0092*/ 	.short	(.L_29 - .L_28)


	//   ....[0]....
.L_28:
        /*0094*/ 	.word	0x000004e0


	//   ....[1]....
        /*0098*/ 	.word	0x00000500


	//----- nvinfo : EIATTR_REQNTID
	.align		4
.L_29:
        /*009c*/ 	.byte	0x04, 0x10
        /*009e*/ 	.short	(.L_31 - .L_30)
.L_30:
        /*00a0*/ 	.word	0x00000080
        /*00a4*/ 	.word	0x00000001
        /*00a8*/ 	.word	0x00000001


	//----- nvinfo : EIATTR_CBANK_PARAM_SIZE
	.align		4
.L_31:
        /*00ac*/ 	.byte	0x03, 0x19
        /*00ae*/ 	.short	0x003c


	//----- nvinfo : EIATTR_PARAM_CBANK
	.align		4
        /*00b0*/ 	.byte	0x04, 0x0a
        /*00b2*/ 	.short	(.L_33 - .L_32)
	.align		4
.L_32:
        /*00b4*/ 	.word	index@(.nv.constant0.triton_poi_fused__native_batch_norm_legit_no_training_add_leaky_relu_1)
        /*00b8*/ 	.short	0x0210
        /*00ba*/ 	.short	0x003c


	//----- nvinfo : EIATTR_SW_WAR
	.align		4
.L_33:
        /*00bc*/ 	.byte	0x04, 0x36
        /*00be*/ 	.short	(.L_35 - .L_34)
.L_34:
        /*00c0*/ 	.word	0x00000008
.L_35:


//--------------------- .nv.callgraph             --------------------------
	.section	.nv.callgraph,"",@"SHT_CUDA_CALLGRAPH"
	.align	4
	.sectionentsize	8
	.align		4
        /*0000*/ 	.word	0x00000000
	.align		4
        /*0004*/ 	.word	0xffffffff
	.align		4
        /*0008*/ 	.word	0x00000000
	.align		4
        /*000c*/ 	.word	0xfffffffe
	.align		4
        /*0010*/ 	.word	0x00000000
	.align		4
        /*0014*/ 	.word	0xfffffffd
	.align		4
        /*0018*/ 	.word	0x00000000
	.align		4
        /*001c*/ 	.word	0xfffffffc


//--------------------- .nv.constant4             --------------------------
	.section	.nv.constant4,"a",@progbits
	.align	8
	.align		8
.nv.constant4:
        /*0000*/ 	.dword	_$_str
	.align		8
        /*0008*/ 	.dword	_$_str_$_2


//--------------------- .text.triton_poi_fused__native_batch_norm_legit_no_training_add_leaky_relu_1 --------------------------
	.section	.text.triton_poi_fused__native_batch_norm_legit_no_training_add_leaky_relu_1,"ax",@progbits
	.align	128
        .global         triton_poi_fused__native_batch_norm_legit_no_training_add_leaky_relu_1
        .type           triton_poi_fused__native_batch_norm_legit_no_training_add_leaky_relu_1,@function
        .size           triton_poi_fused__native_batch_norm_legit_no_training_add_leaky_relu_1,(.L_x_1 - triton_poi_fused__native_batch_norm_legit_no_training_add_leaky_relu_1)
        .other          triton_poi_fused__native_batch_norm_legit_no_training_add_leaky_relu_1,@"STO_CUDA_ENTRY STV_DEFAULT"
triton_poi_fused__native_batch_norm_legit_no_training_add_leaky_relu_1:
.text.triton_poi_fused__native_batch_norm_legit_no_training_add_leaky_relu_1:
[----:B------:R-:W0:Y:S01]  /*0000*/  LDC R1, c[0x0][0x28] ;  /* 0x00000a00ff017b82 */ /* 0x000e220000000800 */
[----:B------:R-:W1:Y:S07]  /*0010*/  S2R R0, SR_TID.X ;  /* 0x0000000000007919 */ /* 0x000e6e0000002100 */
[----:B------:R-:W2:Y:S01]  /*0020*/  LDC.64 R10, c[0x0][0x228] ;  /* 0x00008a00ff0a7b82 */ /* 0x000ea20000000a00 */
[----:B------:R-:W-:Y:S01]  /*0030*/  ULDC.64 UR4, c[0x0][0x208] ;  /* 0x0000820000047ab9 */ /* 0x000fe20000000a00 */
[----:B------:R-:W3:Y:S06]  /*0040*/  S2R R5, SR_CTAID.X ;  /* 0x0000000000057919 */ /* 0x000eec0000002500 */
[----:B------:R-:W4:Y:S08]  /*0050*/  LDC.64 R16, c[0x0][0x220] ;  /* 0x00008800ff107b82 */ /* 0x000f300000000a00 */
[----:B------:R-:W5:Y:S08]  /*0060*/  LDC.64 R8, c[0x0][0x218] ;  /* 0x00008600ff087b82 */ /* 0x000f700000000a00 */
[----:B------:R-:W4:Y:S01]  /*0070*/  LDC.64 R12, c[0x0][0x230] ;  /* 0x00008c00ff0c7b82 */ /* 0x000f220000000a00 */
[----:B-1----:R-:W-:-:S07]  /*0080*/  SHF.L.U32 R0, R0, 0x1, RZ ;  /* 0x0000000100007819 */ /* 0x002fce00000006ff */
[----:B------:R-:W1:Y:S01]  /*0090*/  LDC.64 R18, c[0x0][0x238] ;  /* 0x00008e00ff127b82 */ /* 0x000e620000000a00 */
[----:B---3--:R-:W-:Y:S02]  /*00a0*/  SHF.R.S32.HI R3, RZ, 0x17, R5 ;  /* 0x00000017ff037819 */ /* 0x008fe40000011405 */
[----:B------:R-:W-:Y:S02]  /*00b0*/  LOP3.LUT R0, R0, 0xfe, RZ, 0xc0, !PT ;  /* 0x000000fe00007812 */ /* 0x000fe400078ec0ff */
[----:B------:R-:W-:Y:S02]  /*00c0*/  SGXT R3, R3, 0x1 ;  /* 0x000000010303781a */ /* 0x000fe40000000200 */
[----:B------:R-:W-:Y:S02]  /*00d0*/  CS2R R6, SRZ ;  /* 0x0000000000067805 */ /* 0x000fe4000001ff00 */
[----:B------:R-:W-:Y:S02]  /*00e0*/  LEA R0, R5, R0, 0x8 ;  /* 0x0000000005007211 */ /* 0x000fe400078e40ff */
[----:B------:R-:W-:Y:S01]  /*00f0*/  CS2R R4, SRZ ;  /* 0x0000000000047805 */ /* 0x000fe2000001ff00 */
[----:B------:R-:W3:Y:S01]  /*0100*/  LDC.64 R20, c[0x0][0x240] ;  /* 0x00009000ff147b82 */ /* 0x000ee20000000a00 */
[----:B------:R-:W-:-:S02]  /*0110*/  LEA.HI R3, R3, R0, RZ, 0x4 ;  /* 0x0000000003037211 */ /* 0x000fc400078f20ff */
[----:B------:R-:W-:Y:S02]  /*0120*/  ISETP.GE.AND P0, PT, R0, 0x100, PT ;  /* 0x000001000000780c */ /* 0x000fe40003f06270 */
[----:B------:R-:W-:-:S04]  /*0130*/  SHF.R.S32.HI R3, RZ, 0x4, R3 ;  /* 0x00000004ff037819 */ /* 0x000fc80000011403 */
[----:B------:R-:W-:-:S04]  /*0140*/  LEA.HI R2, R3, R3, RZ, 0x2 ;  /* 0x0000000303027211 */ /* 0x000fc800078f10ff */
[----:B------:R-:W-:-:S04]  /*0150*/  LOP3.LUT R2, R2, 0xfffffffc, RZ, 0xc0, !PT ;  /* 0xfffffffc02027812 */ /* 0x000fc800078ec0ff */
[----:B------:R-:W-:-:S05]  /*0160*/  IADD3 R15, R3, -R2, RZ ;  /* 0x80000002030f7210 */ /* 0x000fca0007ffe0ff */
[----:B--2---:R-:W-:-:S05]  /*0170*/  IMAD.WIDE R10, R15, 0x4, R10 ;  /* 0x000000040f0a7825 */ /* 0x004fca00078e020a */
[----:B------:R-:W2:Y:S04]  /*0180*/  @!P0 LDG.E.EL R4, desc[UR4][R10.64] ;  /* 0x000000040a048981 */ /* 0x000ea8000c2e1900 */
[----:B------:R1:W2:Y:S01]  /*0190*/  @!P0 LDG.E.EL R5, desc[UR4][R10.64] ;  /* 0x000000040a058981 */ /* 0x0002a2000c2e1900 */
[----:B------:R-:W-:Y:S01]  /*01a0*/  CS2R R2, SRZ ;  /* 0x0000000000027805 */ /* 0x000fe2000001ff00 */
[----:B----4-:R-:W-:-:S04]  /*01b0*/  IMAD.WIDE R16, R15, 0x4, R16 ;  /* 0x000000040f107825 */ /* 0x010fc800078e0210 */
[----:B-----5:R-:W-:Y:S01]  /*01c0*/  IMAD.WIDE R8, R0, 0x4, R8 ;  /* 0x0000000400087825 */ /* 0x020fe200078e0208 */
[----:B------:R-:W4:Y:S03]  /*01d0*/  @!P0 LDG.E.EL R7, desc[UR4][R16.64] ;  /* 0x0000000410078981 */ /* 0x000f26000c2e1900 */
[C---:B01----:R-:W-:Y:S01]  /*01e0*/  IMAD.WIDE R10, R15.reuse, 0x4, R12 ;  /* 0x000000040f0a7825 */ /* 0x043fe200078e020c */
[----:B------:R-:W5:Y:S01]  /*01f0*/  @!P0 LDG.E.EL R6, desc[UR4][R16.64] ;  /* 0x0000000410068981 */ /* 0x000f62000c2e1900 */
[----:B------:R-:W-:Y:S02]  /*0200*/  CS2R R12, SRZ ;  /* 0x00000000000c7805 */ /* 0x000fe4000001ff00 */
[----:B------:R-:W-:Y:S01]  /*0210*/  IMAD.WIDE R18, R15, 0x4, R18 ;  /* 0x000000040f127825 */ /* 0x000fe200078e0212 */
[----:B------:R0:W4:Y:S01]  /*0220*/  @!P0 LDG.E.64 R2, desc[UR4][R8.64] ;  /* 0x0000000408028981 */ /* 0x000122000c1e1b00 */
[----:B------:R-:W-:-:S03]  /*0230*/  CS2R R14, SRZ ;  /* 0x00000000000e7805 */ /* 0x000fc6000001ff00 */
[----:B------:R-:W4:Y:S04]  /*0240*/  @!P0 LDG.E.EL R12, desc[UR4][R18.64] ;  /* 0x00000004120c8981 */ /* 0x000f28000c2e1900 */
[----:B------:R-:W4:Y:S04]  /*0250*/  @!P0 LDG.E.EL R15, desc[UR4][R10.64] ;  /* 0x000000040a0f8981 */ /* 0x000f28000c2e1900 */
[----:B------:R-:W4:Y:S04]  /*0260*/  @!P0 LDG.E.EL R14, desc[UR4][R10.64] ;  /* 0x000000040a0e8981 */ /* 0x000f28000c2e1900 */
[----:B------:R-:W4:Y:S01]  /*0270*/  @!P0 LDG.E.EL R13, desc[UR4][R18.64] ;  /* 0x00000004120d8981 */ /* 0x000f22000c2e1900 */
[----:B0-----:R-:W-:Y:S01]  /*0280*/  CS2R R8, SRZ ;  /* 0x0000000000087805 */ /* 0x001fe2000001ff00 */
[----:B---3--:R-:W-:-:S05]  /*0290*/  IMAD.WIDE R16, R0, 0x4, R20 ;  /* 0x0000000400107825 */ /* 0x008fca00078e0214 */
[----:B------:R-:W3:Y:S01]  /*02a0*/  @!P0 LDG.E.64 R8, desc[UR4][R16.64] ;  /* 0x0000000410088981 */ /* 0x000ee2000c1e1b00 */
[----:B--2---:R-:W-:Y:S01]  /*02b0*/  FADD R4, R4, 9.9999997473787516356e-06 ;  /* 0x3727c5ac04047421 */ /* 0x004fe20000000000 */
[----:B------:R-:W-:-:S03]  /*02c0*/  FADD R5, R5, 9.9999997473787516356e-06 ;  /* 0x3727c5ac05057421 */ /* 0x000fc60000000000 */
[----:B------:R-:W0:Y:S08]  /*02d0*/  MUFU.SQRT R20, R4 ;  /* 0x0000000400147308 */ /* 0x000e300000002000 */
[----:B------:R-:W1:Y:S01]  /*02e0*/  MUFU.SQRT R21, R5 ;  /* 0x0000000500157308 */ /* 0x000e620000002000 */
[C---:B0-----:R-:W-:Y:S02]  /*02f0*/  FSETP.GT.AND P1, PT, R20.reuse, 8.50705917302346158658e+37, PT ;  /* 0x7e8000001400780b */ /* 0x041fe40003f24000 */
[----:B------:R-:W-:-:S02]  /*0300*/  FSETP.GEU.AND P3, PT, R20, 1.175494350822287508e-38, PT ;  /* 0x008000001400780b */ /* 0x000fc40003f6e000 */
[C---:B-1----:R-:W-:Y:S02]  /*0310*/  FSETP.GT.AND P2, PT, R21.reuse, 8.50705917302346158658e+37, PT ;  /* 0x7e8000001500780b */ /* 0x042fe40003f44000 */
[----:B------:R-:W-:-:S07]  /*0320*/  FSETP.GEU.AND P4, PT, R21, 1.175494350822287508e-38, PT ;  /* 0x008000001500780b */ /* 0x000fce0003f8e000 */
[----:B------:R-:W-:Y:S01]  /*0330*/  @P1 FMUL R20, R20, 0.25 ;  /* 0x3e80000014141820 */ /* 0x000fe20000400000 */
[----:B------:R-:W-:-:S03]  /*0340*/  HFMA2.MMA R4, -RZ, RZ, 1.625, 0 ;  /* 0x3e800000ff047435 */ /* 0x000fc600000001ff */
[----:B------:R-:W-:Y:S01]  /*0350*/  @!P3 FMUL R20, R20, 16777216 ;  /* 0x4b8000001414b820 */ /* 0x000fe20000400000 */
[----:B------:R-:W-:-:S04]  /*0360*/  @P2 FMUL R21, R21, 0.25 ;  /* 0x3e80000015152820 */ /* 0x000fc80000400000 */
[----:B------:R-:W-:Y:S01]  /*0370*/  @!P4 FMUL R21, R21, 16777216 ;  /* 0x4b8000001515c820 */ /* 0x000fe20000400000 */
[----:B------:R-:W0:Y:S01]  /*0380*/  MUFU.RCP R20, R20 ;  /* 0x0000001400147308 */ /* 0x000e220000001000 */
[----:B------:R-:W-:-:S07]  /*0390*/  FSEL R5, R4, 1, P1 ;  /* 0x3f80000004057808 */ /* 0x000fce0000800000 */
[----:B------:R-:W1:Y:S01]  /*03a0*/  MUFU.RCP R21, R21 ;  /* 0x0000001500157308 */ /* 0x000e620000001000 */
[----:B------:R-:W-:Y:S01]  /*03b0*/  FSEL R4, R4, 1, P2 ;  /* 0x3f80000004047808 */ /* 0x000fe20001000000 */
[----:B------:R-:W-:-:S04]  /*03c0*/  @!P3 FMUL R5, R5, 16777216 ;  /* 0x4b8000000505b820 */ /* 0x000fc80000400000 */
[----:B------:R-:W-:Y:S01]  /*03d0*/  @!P4 FMUL R4, R4, 16777216 ;  /* 0x4b8000000404c820 */ /* 0x000fe20000400000 */
[----:B----4-:R-:W-:Y:S01]  /*03e0*/  FADD R2, -R7, R2 ;  /* 0x0000000207027221 */ /* 0x010fe20000000100 */
[----:B-----5:R-:W-:Y:S01]  /*03f0*/  FADD R3, -R6, R3 ;  /* 0x0000000306037221 */ /* 0x020fe20000000100 */
[----:B0-----:R-:W-:Y:S01]  /*0400*/  FMUL R5, R20, R5 ;  /* 0x0000000514057220 */ /* 0x001fe20000400000 */
[----:B-1----:R-:W-:-:S03]  /*0410*/  FMUL R4, R21, R4 ;  /* 0x0000000415047220 */ /* 0x002fc60000400000 */
[----:B------:R-:W-:Y:S01]  /*0420*/  FMUL R5, R2, R5 ;  /* 0x0000000502057220 */ /* 0x000fe20000400000 */
[----:B------:R-:W-:Y:S02]  /*0430*/  FMUL R4, R3, R4 ;  /* 0x0000000403047220 */ /* 0x000fe40000400000 */
[----:B------:R-:W0:Y:S01]  /*0440*/  LDC.64 R2, c[0x0][0x210] ;  /* 0x00008400ff027b82 */ /* 0x000e220000000a00 */
[----:B------:R-:W-:Y:S01]  /*0450*/  FFMA R5, R5, R15, R12 ;  /* 0x0000000f05057223 */ /* 0x000fe2000000000c */
[----:B------:R-:W-:-:S04]  /*0460*/  FFMA R4, R4, R14, R13 ;  /* 0x0000000e04047223 */ /* 0x000fc8000000000d */
[----:B------:R-:W-:Y:S02]  /*0470*/  FSETP.GT.AND P1, PT, R5, RZ, PT ;  /* 0x000000ff0500720b */ /* 0x000fe40003f24000 */
[----:B------:R-:W-:-:S11]  /*0480*/  FSETP.GT.AND P2, PT, R4, RZ, PT ;  /* 0x000000ff0400720b */ /* 0x000fd60003f44000 */
[----:B------:R-:W-:Y:S02]  /*0490*/  @!P1 FMUL R5, R5, 0.10000000149011611938 ;  /* 0x3dcccccd05059820 */ /* 0x000fe40000400000 */
[----:B------:R-:W-:Y:S02]  /*04a0*/  @!P2 FMUL R4, R4, 0.10000000149011611938 ;  /* 0x3dcccccd0404a820 */ /* 0x000fe40000400000 */
[----:B---3--:R-:W-:Y:S01]  /*04b0*/  FADD R8, R5, R8 ;  /* 0x0000000805087221 */ /* 0x008fe20000000000 */
[----:B0-----:R-:W-:-:S04]  /*04c0*/  IMAD.WIDE R2, R0, 0x4, R2 ;  /* 0x0000000400027825 */ /* 0x001fc800078e0202 */
[----:B------:R-:W-:Y:S01]  /*04d0*/  FADD R9, R4, R9 ;  /* 0x0000000904097221 */ /* 0x000fe20000000000 */
[----:B------:R-:W-:Y:S06]  /*04e0*/  @P0 EXIT ;  /* 0x000000000000094d */ /* 0x000fec0003800000 */
[----:B------:R-:W-:Y:S01]  /*04f0*/  STG.E.64 desc[UR4][R2.64], R8 ;  /* 0x0000000802007986 */ /* 0x000fe2000c101b04 */
[----:B------:R-:W-:Y:S05]  /*0500*/  EXIT ;  /* 0x000000000000794d */ /* 0x000fea0003800000 */
.L_x_0:
[----:B------:R-:W-:-:S00]  /*0510*/  BRA `(.L_x_0) ;  /* 0xfffffffc00fc7947 */ /* 0x000fc0000383ffff */
[----:B------:R-:W-:-:S00]  /*0520*/  NOP ;  /* 0x0000000000007918 */ /* 0x000fc00000000000 */
        /* <DEDUP_REMOVED lines=13> */
.L_x_1:


//--------------------- .nv.global.init           --------------------------
	.section	.nv.global.init,"aw",@progbits
.nv.global.init:
	.type		_$_str,@object
	.size		_$_str,(_$_str_$_2 - _$_str)
_$_str:
        /*0000*/ 	.byte	0x5f, 0x5f, 0x43, 0x55, 0x44, 0x41, 0x5f, 0x46, 0x54, 0x5a, 0x00
	.type		_$_str_$_2,@object
	.size		_$_str_$_2,(.L_1 - _$_str_$_2)
_$_str_$_2:
        /*000b*/ 	.byte	0x5f, 0x5f, 0x43, 0x55, 0x44, 0x41, 0x5f, 0x50, 0x52, 0x45, 0x43, 0x5f, 0x53, 0x51, 0x52, 0x54
        /*001b*/ 	.byte	0x00
.L_1:


//--------------------- .nv.constant0.triton_poi_fused__native_batch_norm_legit_no_training_add_leaky_relu_1 --------------------------
	.section	.nv.constant0.triton_poi_fused__native_batch_norm_legit_no_training_add_leaky_relu_1,"a",@progbits
	.sectionflags	@""
	.align	4
.nv.constant0.triton_poi_fused__native_batch_norm_legit_no_training_add_leaky_relu_1:
	.zero		588
